	.headerflags	@"EF_CUDA_TEXMODE_UNIFIED EF_CUDA_64BIT_ADDRESS EF_CUDA_ACCELERATORS EF_CUDA_SM90 EF_CUDA_VIRTUAL_SM(EF_CUDA_SM90)"
	.elftype	@"ET_EXEC"


//--------------------- .nv.info                  --------------------------
	.section	.nv.info,"",@"SHT_CUDA_INFO"
	.align	4


	//----- nvinfo : EIATTR_REGCOUNT
	.align		4
        /*0000*/ 	.byte	0x04, 0x2f
        /*0002*/ 	.short	(.L_3 - .L_2)
	.align		4
.L_2:
        /*0004*/ 	.word	index@(triton_poi_fused_add_div_mul_std_sub_8)
        /*0008*/ 	.word	0x0000001d


	//----- nvinfo : EIATTR_MIN_STACK_SIZE
	.align		4
.L_3:
        /*000c*/ 	.byte	0x04, 0x12
        /*000e*/ 	.short	(.L_5 - .L_4)
	.align		4
.L_4:
        /*0010*/ 	.word	index@(triton_poi_fused_add_div_mul_std_sub_8)
        /*0014*/ 	.word	0x00000000


	//----- nvinfo : EIATTR_FRAME_SIZE
	.align		4
.L_5:
        /*0018*/ 	.byte	0x04, 0x11
        /*001a*/ 	.short	(.L_7 - .L_6)
	.align		4
.L_6:
        /*001c*/ 	.word	index@(triton_poi_fused_add_div_mul_std_sub_8)
        /*0020*/ 	.word	0x00000000


	//----- nvinfo : EIATTR_MIN_STACK_SIZE
	.align		4
.L_7:
        /*0024*/ 	.byte	0x04, 0x12
        /*0026*/ 	.short	(.L_9 - .L_8)
	.align		4
.L_8:
        /*0028*/ 	.word	index@(triton_poi_fused_add_div_mul_std_sub_8)
        /*002c*/ 	.word	0x00000000
.L_9:


//--------------------- .nv.info.triton_poi_fused_add_div_mul_std_sub_8 --------------------------
	.section	.nv.info.triton_poi_fused_add_div_mul_std_sub_8,"",@"SHT_CUDA_INFO"
	.sectionflags	@""
	.align	4


	//----- nvinfo : EIATTR_CUDA_API_VERSION
	.align		4
        /*0000*/ 	.byte	0x04, 0x37
        /*0002*/ 	.short	(.L_11 - .L_10)
.L_10:
        /*0004*/ 	.word	0x0000007c


	//----- nvinfo : EIATTR_KPARAM_INFO
	.align		4
.L_11:
        /*0008*/ 	.byte	0x04, 0x17
        /*000a*/ 	.short	(.L_13 - .L_12)
.L_12:
        /*000c*/ 	.word	0x00000000
        /*0010*/ 	.short	0x0008
        /*0012*/ 	.short	0x0040
        /*0014*/ 	.byte	0x00, 0xf0, 0x11, 0x00


	//----- nvinfo : EIATTR_KPARAM_INFO
	.align		4
.L_13:
        /*0018*/ 	.byte	0x04, 0x17
        /*001a*/ 	.short	(.L_15 - .L_14)
.L_14:
        /*001c*/ 	.word	0x00000000
        /*0020*/ 	.short	0x0007
        /*0022*/ 	.short	0x0038
        /*0024*/ 	.byte	0x00, 0xf4, 0x21, 0x00


	//----- nvinfo : EIATTR_KPARAM_INFO
	.align		4
.L_15:
        /*0028*/ 	.byte	0x04, 0x17
        /*002a*/ 	.short	(.L_17 - .L_16)
.L_16:
        /*002c*/ 	.word	0x00000000
        /*0030*/ 	.short	0x0006
        /*0032*/ 	.short	0x0030
        /*0034*/ 	.byte	0x00, 0xf4, 0x21, 0x00


	//----- nvinfo : EIATTR_KPARAM_INFO
	.align		4
.L_17:
        /*0038*/ 	.byte	0x04, 0x17
        /*003a*/ 	.short	(.L_19 - .L_18)
.L_18:
        /*003c*/ 	.word	0x00000000
        /*0040*/ 	.short	0x0005
        /*0042*/ 	.short	0x0028
        /*0044*/ 	.byte	0x00, 0xf4, 0x21, 0x00


	//----- nvinfo : EIATTR_KPARAM_INFO
	.align		4
.L_19:
        /*0048*/ 	.byte	0x04, 0x17
        /*004a*/ 	.short	(.L_21 - .L_20)
.L_20:
        /*004c*/ 	.word	0x00000000
        /*0050*/ 	.short	0x0004
        /*0052*/ 	.short	0x0020
        /*0054*/ 	.byte	0x00, 0xf4, 0x21, 0x00


	//----- nvinfo : EIATTR_KPARAM_INFO
	.align		4
.L_21:
        /*0058*/ 	.byte	0x04, 0x17
        /*005a*/ 	.short	(.L_23 - .L_22)
.L_22:
        /*005c*/ 	.word	0x00000000
        /*0060*/ 	.short	0x0003
        /*0062*/ 	.short	0x0018
        /*0064*/ 	.byte	0x00, 0xf4, 0x21, 0x00


	//----- nvinfo : EIATTR_KPARAM_INFO
	.align		4
.L_23:
        /*0068*/ 	.byte	0x04, 0x17
        /*006a*/ 	.short	(.L_25 - .L_24)
.L_24:
        /*006c*/ 	.word	0x00000000
        /*0070*/ 	.short	0x0002
        /*0072*/ 	.short	0x0010
        /*0074*/ 	.byte	0x00, 0xf4, 0x21, 0x00


	//----- nvinfo : EIATTR_KPARAM_INFO
	.align		4
.L_25:
        /*0078*/ 	.byte	0x04, 0x17
        /*007a*/ 	.short	(.L_27 - .L_26)
.L_26:
        /*007c*/ 	.word	0x00000000
        /*0080*/ 	.short	0x0001
        /*0082*/ 	.short	0x0008
        /*0084*/ 	.byte	0x00, 0xf4, 0x21, 0x00


	//----- nvinfo : EIATTR_KPARAM_INFO
	.align		4
.L_27:
        /*0088*/ 	.byte	0x04, 0x17
        /*008a*/ 	.short	(.L_29 - .L_28)
.L_28:
        /*008c*/ 	.word	0x00000000
        /*0090*/ 	.short	0x0000
        /*0092*/ 	.short	0x0000
        /*0094*/ 	.byte	0x00, 0xf4, 0x21, 0x00


	//----- nvinfo : EIATTR_SPARSE_MMA_MASK
	.align		4
.L_29:
        /*0098*/ 	.byte	0x03, 0x50
        /*009a*/ 	.short	0x0000


	//----- nvinfo : EIATTR_MAXREG_COUNT
	.align		4
        /*009c*/ 	.byte	0x03, 0x1b
        /*009e*/ 	.short	0x00ff


	//----- nvinfo : EIATTR_EXIT_INSTR_OFFSETS
	.align		4
        /*00a0*/ 	.byte	0x04, 0x1c
        /*00a2*/ 	.short	(.L_31 - .L_30)


	//   ....[0]....
.L_30:
        /*00a4*/ 	.word	0x00000440


	//   ....[1]....
        /*00a8*/ 	.word	0x00000460


	//----- nvinfo : EIATTR_REQNTID
	.align		4
.L_31:
        /*00ac*/ 	.byte	0x04, 0x10
        /*00ae*/ 	.short	(.L_33 - .L_32)
.L_32:
        /*00b0*/ 	.word	0x00000020
        /*00b4*/ 	.word	0x00000001
        /*00b8*/ 	.word	0x00000001


	//----- nvinfo : EIATTR_CBANK_PARAM_SIZE
	.align		4
.L_33:
        /*00bc*/ 	.byte	0x03, 0x19
        /*00be*/ 	.short	0x0044


	//----- nvinfo : EIATTR_PARAM_CBANK
	.align		4
        /*00c0*/ 	.byte	0x04, 0x0a
        /*00c2*/ 	.short	(.L_35 - .L_34)
	.align		4
.L_34:
        /*00c4*/ 	.word	index@(.nv.constant0.triton_poi_fused_add_div_mul_std_sub_8)
        /*00c8*/ 	.short	0x0210
        /*00ca*/ 	.short	0x0044


	//----- nvinfo : EIATTR_SW_WAR
	.align		4
.L_35:
        /*00cc*/ 	.byte	0x04, 0x36
        /*00ce*/ 	.short	(.L_37 - .L_36)
.L_36:
        /*00d0*/ 	.word	0x00000008
.L_37:


//--------------------- .nv.callgraph             --------------------------
	.section	.nv.callgraph,"",@"SHT_CUDA_CALLGRAPH"
	.align	4
	.sectionentsize	8
	.align		4
        /*0000*/ 	.word	0x00000000
	.align		4
        /*0004*/ 	.word	0xffffffff
	.align		4
        /*0008*/ 	.word	0x00000000
	.align		4
        /*000c*/ 	.word	0xfffffffe
	.align		4
        /*0010*/ 	.word	0x00000000
	.align		4
        /*0014*/ 	.word	0xfffffffd
	.align		4
        /*0018*/ 	.word	0x00000000
	.align		4
        /*001c*/ 	.word	0xfffffffc


//--------------------- .nv.constant4             --------------------------
	.section	.nv.constant4,"a",@progbits
	.align	8
	.align		8
.nv.constant4:
        /*0000*/ 	.dword	_$_str
	.align		8
        /*0008*/ 	.dword	_$_str_$_2


//--------------------- .text.triton_poi_fused_add_div_mul_std_sub_8 --------------------------
	.section	.text.triton_poi_fused_add_div_mul_std_sub_8,"ax",@progbits
	.align	128
        .global         triton_poi_fused_add_div_mul_std_sub_8
        .type           triton_poi_fused_add_div_mul_std_sub_8,@function
        .size           triton_poi_fused_add_div_mul_std_sub_8,(.L_x_1 - triton_poi_fused_add_div_mul_std_sub_8)
        .other          triton_poi_fused_add_div_mul_std_sub_8,@"STO_CUDA_ENTRY STV_DEFAULT"
triton_poi_fused_add_div_mul_std_sub_8:
.text.triton_poi_fused_add_div_mul_std_sub_8:
[----:B------:R-:W0:Y:S01]  /*0000*/  LDC R1, c[0x0][0x28] ;  /* 0x00000a00ff017b82 */ /* 0x000e220000000800 */
[----:B------:R-:W1:Y:S07]  /*0010*/  S2R R0, SR_TID.X ;  /* 0x0000000000007919 */ /* 0x000e6e0000002100 */
[----:B------:R-:W2:Y:S01]  /*0020*/  LDC.64 R2, c[0x0][0x238] ;  /* 0x00008e00ff027b82 */ /* 0x000ea20000000a00 */
[----:B------:R-:W3:Y:S01]  /*0030*/  S2R R5, SR_CTAID.X ;  /* 0x0000000000057919 */ /* 0x000ee20000002500 */
[----:B------:R-:W-:Y:S01]  /*0040*/  HFMA2.MMA R26, -RZ, RZ, 0, 0 ;  /* 0x00000000ff1a7435 */ /* 0x000fe200000001ff */
[----:B------:R-:W-:Y:S01]  /*0050*/  CS2R R24, SRZ ;  /* 0x0000000000187805 */ /* 0x000fe2000001ff00 */
[----:B------:R-:W-:-:S04]  /*0060*/  ULDC.64 UR4, c[0x0][0x208] ;  /* 0x0000820000047ab9 */ /* 0x000fc80000000a00 */
[----:B------:R-:W4:Y:S08]  /*0070*/  LDC.64 R12, c[0x0][0x220] ;  /* 0x00008800ff0c7b82 */ /* 0x000f300000000a00 */
[----:B------:R-:W5:Y:S08]  /*0080*/  LDC.64 R14, c[0x0][0x228] ;  /* 0x00008a00ff0e7b82 */ /* 0x000f700000000a00 */
[----:B------:R-:W4:Y:S01]  /*0090*/  LDC.64 R10, c[0x0][0x218] ;  /* 0x00008600ff0a7b82 */ /* 0x000f220000000a00 */
[----:B-1----:R-:W-:-:S07]  /*00a0*/  SHF.L.U32 R0, R0, 0x1, RZ ;  /* 0x0000000100007819 */ /* 0x002fce00000006ff */
[----:B------:R-:W1:Y:S01]  /*00b0*/  LDC.64 R16, c[0x0][0x230] ;  /* 0x00008c00ff107b82 */ /* 0x000e620000000a00 */
[----:B------:R-:W-:-:S04]  /*00c0*/  LOP3.LUT R0, R0, 0x3e, RZ, 0xc0, !PT ;  /* 0x0000003e00007812 */ /* 0x000fc800078ec0ff */
[----:B---3--:R-:W-:-:S03]  /*00d0*/  LEA R0, R5, R0, 0x6 ;  /* 0x0000000005007211 */ /* 0x008fc600078e30ff */
[----:B------:R-:W3:Y:S01]  /*00e0*/  LDC.64 R8, c[0x0][0x210] ;  /* 0x00008400ff087b82 */ /* 0x000ee20000000a00 */
[----:B------:R-:W-:Y:S02]  /*00f0*/  SHF.R.S32.HI R5, RZ, 0x1f, R0 ;  /* 0x0000001fff057819 */ /* 0x000fe40000011400 */
[----:B------:R-:W-:Y:S02]  /*0100*/  ISETP.GE.AND P2, PT, R0, 0x40, PT ;  /* 0x000000400000780c */ /* 0x000fe40003f46270 */
[----:B------:R-:W-:-:S03]  /*0110*/  LEA.HI R5, R5, R0, RZ, 0x2 ;  /* 0x0000000005057211 */ /* 0x000fc600078f10ff */
[----:B------:R-:W3:Y:S01]  /*0120*/  LDC.64 R18, c[0x0][0x240] ;  /* 0x00009000ff127b82 */ /* 0x000ee20000000a00 */
[----:B------:R-:W-:-:S05]  /*0130*/  SHF.R.S32.HI R21, RZ, 0x2, R5 ;  /* 0x00000002ff157819 */ /* 0x000fca0000011405 */
[----:B--2---:R-:W-:-:S05]  /*0140*/  IMAD.WIDE R2, R21, 0x4, R2 ;  /* 0x0000000415027825 */ /* 0x004fca00078e0202 */
[----:B------:R-:W2:Y:S04]  /*0150*/  @!P2 LDG.E.EL R26, desc[UR4][R2.64] ;  /* 0x00000004021aa981 */ /* 0x000ea8000c2e1900 */
[----:B------:R4:W2:Y:S01]  /*0160*/  @!P2 LDG.E.EL R25, desc[UR4][R2.64] ;  /* 0x000000040219a981 */ /* 0x0008a2000c2e1900 */
[----:B------:R-:W-:-:S04]  /*0170*/  LOP3.LUT R7, R5, 0xfffffffc, RZ, 0xc0, !PT ;  /* 0xfffffffc05077812 */ /* 0x000fc800078ec0ff */
[----:B------:R-:W-:Y:S02]  /*0180*/  IADD3 R23, R0, -R7, RZ ;  /* 0x8000000700177210 */ /* 0x000fe40007ffe0ff */
[----:B------:R-:W-:Y:S02]  /*0190*/  CS2R R4, SRZ ;  /* 0x0000000000047805 */ /* 0x000fe4000001ff00 */
[----:B------:R-:W-:Y:S01]  /*01a0*/  CS2R R6, SRZ ;  /* 0x0000000000067805 */ /* 0x000fe2000001ff00 */
[----:B----4-:R-:W-:-:S04]  /*01b0*/  IMAD.WIDE R12, R0, 0x4, R12 ;  /* 0x00000004000c7825 */ /* 0x010fc800078e020c */
[----:B-----5:R-:W-:Y:S01]  /*01c0*/  IMAD.WIDE R14, R23, 0x4, R14 ;  /* 0x00000004170e7825 */ /* 0x020fe200078e020e */
[----:B------:R-:W-:Y:S01]  /*01d0*/  CS2R R2, SRZ ;  /* 0x0000000000027805 */ /* 0x000fe2000001ff00 */
[----:B------:R-:W4:Y:S02]  /*01e0*/  @!P2 LDG.E.64 R4, desc[UR4][R12.64] ;  /* 0x000000040c04a981 */ /* 0x000f24000c1e1b00 */
[----:B0-----:R-:W-:Y:S02]  /*01f0*/  IMAD.WIDE R10, R0, 0x4, R10 ;  /* 0x00000004000a7825 */ /* 0x001fe400078e020a */
[----:B------:R0:W4:Y:S01]  /*0200*/  @!P2 LDG.E.EL.64 R6, desc[UR4][R14.64] ;  /* 0x000000040e06a981 */ /* 0x000122000c2e1b00 */
[----:B------:R-:W-:Y:S01]  /*0210*/  MOV R22, RZ ;  /* 0x000000ff00167202 */ /* 0x000fe20000000f00 */
[----:B-1----:R-:W-:Y:S02]  /*0220*/  IMAD.WIDE R16, R21, 0x4, R16 ;  /* 0x0000000415107825 */ /* 0x002fe400078e0210 */
[----:B------:R-:W5:Y:S01]  /*0230*/  @!P2 LDG.E.64 R2, desc[UR4][R10.64] ;  /* 0x000000040a02a981 */ /* 0x000f62000c1e1b00 */
[----:B------:R-:W-:Y:S01]  /*0240*/  CS2R R20, SRZ ;  /* 0x0000000000147805 */ /* 0x000fe2000001ff00 */
[----:B---3--:R-:W-:-:S02]  /*0250*/  IMAD.WIDE R8, R23, 0x4, R8 ;  /* 0x0000000417087825 */ /* 0x008fc400078e0208 */
[----:B------:R-:W3:Y:S04]  /*0260*/  @!P2 LDG.E.EL R22, desc[UR4][R16.64] ;  /* 0x000000041016a981 */ /* 0x000ee8000c2e1900 */
[----:B------:R-:W3:Y:S01]  /*0270*/  @!P2 LDG.E.EL R24, desc[UR4][R16.64] ;  /* 0x000000041018a981 */ /* 0x000ee2000c2e1900 */
[----:B0-----:R-:W-:-:S03]  /*0280*/  CS2R R14, SRZ ;  /* 0x00000000000e7805 */ /* 0x001fc6000001ff00 */
[----:B------:R0:W3:Y:S01]  /*0290*/  @!P2 LDG.E.EL.64 R20, desc[UR4][R8.64] ;  /* 0x000000040814a981 */ /* 0x0000e2000c2e1b00 */
[----:B------:R-:W-:-:S05]  /*02a0*/  IMAD.WIDE R12, R23, 0x4, R18 ;  /* 0x00000004170c7825 */ /* 0x000fca00078e0212 */
[----:B------:R-:W3:Y:S01]  /*02b0*/  @!P2 LDG.E.EL.64 R14, desc[UR4][R12.64] ;  /* 0x000000040c0ea981 */ /* 0x000ee2000c2e1b00 */
[----:B0-----:R-:W0:Y:S01]  /*02c0*/  LDC.64 R8, c[0x0][0x248] ;  /* 0x00009200ff087b82 */ /* 0x001e220000000a00 */
[----:B--2---:R-:W1:Y:S08]  /*02d0*/  MUFU.SQRT R26, R26 ;  /* 0x0000001a001a7308 */ /* 0x004e700000002000 */
[----:B------:R-:W2:Y:S01]  /*02e0*/  MUFU.SQRT R25, R25 ;  /* 0x0000001900197308 */ /* 0x000ea20000002000 */
[----:B-1----:R-:W-:-:S05]  /*02f0*/  FADD R18, R26, 9.9999999747524270788e-07 ;  /* 0x358637bd1a127421 */ /* 0x002fca0000000000 */
[----:B------:R-:W-:Y:S01]  /*0300*/  FSETP.GT.AND P1, PT, R18, 8.50705917302346158658e+37, PT ;  /* 0x7e8000001200780b */ /* 0x000fe20003f24000 */
[----:B--2---:R-:W-:-:S05]  /*0310*/  FADD R10, R25, 9.9999999747524270788e-07 ;  /* 0x358637bd190a7421 */ /* 0x004fca0000000000 */
[----:B------:R-:W-:Y:S01]  /*0320*/  FSETP.GT.AND P0, PT, R10, 8.50705917302346158658e+37, PT ;  /* 0x7e8000000a00780b */ /* 0x000fe20003f04000 */
[----:B----4-:R-:W-:Y:S01]  /*0330*/  FADD R11, R6, R4 ;  /* 0x00000004060b7221 */ /* 0x010fe20000000000 */
[----:B------:R-:W-:-:S05]  /*0340*/  FADD R4, R7, R5 ;  /* 0x0000000507047221 */ /* 0x000fca0000000000 */
[----:B------:R-:W-:Y:S01]  /*0350*/  @P1 FMUL R18, R18, 0.25 ;  /* 0x3e80000012121820 */ /* 0x000fe20000400000 */
[----:B-----5:R-:W-:Y:S01]  /*0360*/  FADD R11, R11, R2 ;  /* 0x000000020b0b7221 */ /* 0x020fe20000000000 */
[----:B------:R-:W-:-:S04]  /*0370*/  FADD R3, R4, R3 ;  /* 0x0000000304037221 */ /* 0x000fc80000000000 */
[----:B------:R-:W-:Y:S01]  /*0380*/  @P0 FMUL R10, R10, 0.25 ;  /* 0x3e8000000a0a0820 */ /* 0x000fe20000400000 */
[----:B------:R-:W1:Y:S01]  /*0390*/  MUFU.RCP R18, R18 ;  /* 0x0000001200127308 */ /* 0x000e620000001000 */
[----:B---3--:R-:W-:Y:S01]  /*03a0*/  FADD R11, R11, -R22 ;  /* 0x800000160b0b7221 */ /* 0x008fe20000000000 */
[----:B------:R-:W-:-:S06]  /*03b0*/  FADD R24, R3, -R24 ;  /* 0x8000001803187221 */ /* 0x000fcc0000000000 */
[----:B------:R-:W2:Y:S01]  /*03c0*/  MUFU.RCP R17, R10 ;  /* 0x0000000a00117308 */ /* 0x000ea20000001000 */
[----:B------:R-:W-:Y:S01]  /*03d0*/  FMUL R11, R11, R20 ;  /* 0x000000140b0b7220 */ /* 0x000fe20000400000 */
[----:B------:R-:W-:-:S03]  /*03e0*/  FMUL R24, R24, R21 ;  /* 0x0000001518187220 */ /* 0x000fc60000400000 */
[----:B------:R-:W-:Y:S01]  /*03f0*/  @P0 FMUL R11, R11, 0.25 ;  /* 0x3e8000000b0b0820 */ /* 0x000fe20000400000 */
[----:B------:R-:W-:Y:S01]  /*0400*/  @P1 FMUL R24, R24, 0.25 ;  /* 0x3e80000018181820 */ /* 0x000fe20000400000 */
[----:B0-----:R-:W-:-:S04]  /*0410*/  IMAD.WIDE R2, R0, 0x4, R8 ;  /* 0x0000000400027825 */ /* 0x001fc800078e0208 */
[----:B-1----:R-:W-:Y:S01]  /*0420*/  FFMA R15, R18, R24, R15 ;  /* 0x00000018120f7223 */ /* 0x002fe2000000000f */
[----:B--2---:R-:W-:Y:S01]  /*0430*/  FFMA R14, R17, R11, R14 ;  /* 0x0000000b110e7223 */ /* 0x004fe2000000000e */
[----:B------:R-:W-:Y:S06]  /*0440*/  @P2 EXIT ;  /* 0x000000000000294d */ /* 0x000fec0003800000 */
[----:B------:R-:W-:Y:S01]  /*0450*/  STG.E.64 desc[UR4][R2.64], R14 ;  /* 0x0000000e02007986 */ /* 0x000fe2000c101b04 */
[----:B------:R-:W-:Y:S05]  /*0460*/  EXIT ;  /* 0x000000000000794d */ /* 0x000fea0003800000 */
.L_x_0:
[----:B------:R-:W-:-:S00]  /*0470*/  BRA `(.L_x_0) ;  /* 0xfffffffc00fc7947 */ /* 0x000fc0000383ffff */
[----:B------:R-:W-:-:S00]  /*0480*/  NOP ;  /* 0x0000000000007918 */ /* 0x000fc00000000000 */
[----:B------:R-:W-:-:S00]  /*0490*/  NOP ;  /* 0x0000000000007918 */ /* 0x000fc00000000000 */
[----:B------:R-:W-:-:S00]  /*04a0*/  NOP ;  /* 0x0000000000007918 */ /* 0x000fc00000000000 */
[----:B------:R-:W-:-:S00]  /*04b0*/  NOP ;  /* 0x0000000000007918 */ /* 0x000fc00000000000 */
[----:B------:R-:W-:-:S00]  /*04c0*/  NOP ;  /* 0x0000000000007918 */ /* 0x000fc00000000000 */
[----:B------:R-:W-:-:S00]  /*04d0*/  NOP ;  /* 0x0000000000007918 */ /* 0x000fc00000000000 */
[----:B------:R-:W-:-:S00]  /*04e0*/  NOP ;  /* 0x0000000000007918 */ /* 0x000fc00000000000 */
[----:B------:R-:W-:-:S00]  /*04f0*/  NOP ;  /* 0x0000000000007918 */ /* 0x000fc00000000000 */
.L_x_1:


//--------------------- .nv.global.init           --------------------------
	.section	.nv.global.init,"aw",@progbits
.nv.global.init:
	.type		_$_str,@object
	.size		_$_str,(_$_str_$_2 - _$_str)
_$_str:
        /*0000*/ 	.byte	0x5f, 0x5f, 0x43, 0x55, 0x44, 0x41, 0x5f, 0x46, 0x54, 0x5a, 0x00
	.type		_$_str_$_2,@object
	.size		_$_str_$_2,(.L_1 - _$_str_$_2)
_$_str_$_2:
        /*000b*/ 	.byte	0x5f, 0x5f, 0x43, 0x55, 0x44, 0x41, 0x5f, 0x50, 0x52, 0x45, 0x43, 0x5f, 0x53, 0x51, 0x52, 0x54
        /*001b*/ 	.byte	0x00
.L_1:


//--------------------- .nv.constant0.triton_poi_fused_add_div_mul_std_sub_8 --------------------------
	.section	.nv.constant0.triton_poi_fused_add_div_mul_std_sub_8,"a",@progbits
	.sectionflags	@""
	.align	4
.nv.constant0.triton_poi_fused_add_div_mul_std_sub_8:
	.zero		596
